//
// Generated by NVIDIA NVVM Compiler
//
// Compiler Build ID: CL-36424714
// Cuda compilation tools, release 13.0, V13.0.88
// Based on NVVM 20.0.0
//

.version 9.0
.target sm_100
.address_size 64

	// .globl	_Z9cudaSleepi

.visible .entry _Z9cudaSleepi(
	.param .u32 _Z9cudaSleepi_param_0
)
{
	.reg .pred 	%p<2>;
	.reg .b64 	%rd<10>;

	ld.param.s32 	%rd2, [_Z9cudaSleepi_param_0];
	// begin inline asm
	mov.u64 %rd3, %globaltimer;
	// end inline asm
$L__BB0_1:
	// begin inline asm
	mov.u64 %rd4, %globaltimer;
	// end inline asm
	sub.s64 	%rd5, %rd4, %rd3;
	mul.hi.s64 	%rd6, %rd5, 2361183241434822607;
	shr.u64 	%rd7, %rd6, 63;
	shr.s64 	%rd8, %rd6, 7;
	add.s64 	%rd9, %rd8, %rd7;
	setp.lt.s64 	%p1, %rd9, %rd2;
	@%p1 bra 	$L__BB0_1;
	ret;

}


// ===== COMPILED SASS (sm_100) =====

	.target	sm_100

	.elftype	@"ET_EXEC"


//--------------------- .note.nv.tkinfo           --------------------------
	.section	.note.nv.tkinfo,"",@"SHT_NOTE"
	.sectionflags	@"SHF_NOTE_NV_TKINFO"
	.tkinfo
        /*0018*/ 	.word	0x00000002
        /*0030*/ 	.string	""
        /*0030*/ 	.string	"ptxas"
        /*0030*/ 	.string	"Cuda compilation tools, release 13.0, V13.0.88"
        /*0030*/ 	.string	"Build cuda_13.0.r13.0/compiler.36424714_0"
        /*0030*/ 	.string	"-arch sm_100 -m 64 "



//--------------------- .note.nv.cuinfo           --------------------------
	.section	.note.nv.cuinfo,"",@"SHT_NOTE"
	.sectionflags	@"SHF_NOTE_NV_CUINFO"
        /*0018*/ 	.short	0x0002
        /*001a*/ 	.short	0x0064
        /*001c*/ 	.short	0x0082
	.zero		2


//--------------------- .nv.info                  --------------------------
	.section	.nv.info,"",@"SHT_CUDA_INFO"
	.align	4


	//----- nvinfo : EIATTR_REGCOUNT
	.align		4
        /*0000*/ 	.byte	0x04, 0x2f
        /*0002*/ 	.short	(.L_1 - .L_0)
	.align		4
.L_0:
        /*0004*/ 	.word	index@(_Z9cudaSleepi)
        /*0008*/ 	.word	0x0000000e


	//----- nvinfo : EIATTR_FRAME_SIZE
	.align		4
.L_1:
        /*000c*/ 	.byte	0x04, 0x11
        /*000e*/ 	.short	(.L_3 - .L_2)
	.align		4
.L_2:
        /*0010*/ 	.word	index@(_Z9cudaSleepi)
        /*0014*/ 	.word	0x00000000


	//----- nvinfo : EIATTR_MIN_STACK_SIZE
	.align		4
.L_3:
        /*0018*/ 	.byte	0x04, 0x12
        /*001a*/ 	.short	(.L_5 - .L_4)
	.align		4
.L_4:
        /*001c*/ 	.word	index@(_Z9cudaSleepi)
        /*0020*/ 	.word	0x00000000
.L_5:


//--------------------- .nv.compat                --------------------------
	.section	.nv.compat,"",@"SHT_CUDA_COMPAT_INFO"
	.align	4
        /*0000*/ 	.byte	0x02, 0x09, 0x00, 0x00, 0x02, 0x02, 0x01, 0x00, 0x02, 0x05, 0x05, 0x00, 0x03, 0x07, 0x01, 0x01
        /*0010*/ 	.byte	0x02, 0x03, 0x00, 0x00, 0x02, 0x06, 0x01, 0x00, 0x04, 0x0b, 0x08, 0x00, 0x09, 0x00, 0x00, 0x00
        /*0020*/ 	.byte	0x00, 0x00, 0x00, 0x00


//--------------------- .nv.info._Z9cudaSleepi    --------------------------
	.section	.nv.info._Z9cudaSleepi,"",@"SHT_CUDA_INFO"
	.sectionflags	@""
	.align	4


	//----- nvinfo : EIATTR_CUDA_API_VERSION
	.align		4
        /*0000*/ 	.byte	0x04, 0x37
        /*0002*/ 	.short	(.L_7 - .L_6)
.L_6:
        /*0004*/ 	.word	0x00000082


	//----- nvinfo : EIATTR_KPARAM_INFO
	.align		4
.L_7:
        /*0008*/ 	.byte	0x04, 0x17
        /*000a*/ 	.short	(.L_9 - .L_8)
.L_8:
        /*000c*/ 	.word	0x00000000
        /*0010*/ 	.short	0x0000
        /*0012*/ 	.short	0x0000
        /*0014*/ 	.byte	0x00, 0xf0, 0x11, 0x00


	//----- nvinfo : EIATTR_SPARSE_MMA_MASK
	.align		4
.L_9:
        /*0018*/ 	.byte	0x03, 0x50
        /*001a*/ 	.short	0x0000


	//----- nvinfo : EIATTR_MAXREG_COUNT
	.align		4
        /*001c*/ 	.byte	0x03, 0x1b
        /*001e*/ 	.short	0x00ff


	//----- nvinfo : EIATTR_MERCURY_ISA_VERSION
	.align		4
        /*0020*/ 	.byte	0x03, 0x5f
        /*0022*/ 	.short	0x0101


	//----- nvinfo : EIATTR_VRC_CTA_INIT_COUNT
	.align		4
        /*0024*/ 	.byte	0x02, 0x4a
	.zero		1
	.zero		1


	//----- nvinfo : EIATTR_EXIT_INSTR_OFFSETS
	.align		4
        /*0028*/ 	.byte	0x04, 0x1c
        /*002a*/ 	.short	(.L_11 - .L_10)


	//   ....[0]....
.L_10:
        /*002c*/ 	.word	0x00000190


	//----- nvinfo : EIATTR_CBANK_PARAM_SIZE
	.align		4
.L_11:
        /*0030*/ 	.byte	0x03, 0x19
        /*0032*/ 	.short	0x0004


	//----- nvinfo : EIATTR_PARAM_CBANK
	.align		4
        /*0034*/ 	.byte	0x04, 0x0a
        /*0036*/ 	.short	(.L_13 - .L_12)
	.align		4
.L_12:
        /*0038*/ 	.word	index@(.nv.constant0._Z9cudaSleepi)
        /*003c*/ 	.short	0x0380
        /*003e*/ 	.short	0x0004


	//----- nvinfo : EIATTR_SW_WAR
	.align		4
.L_13:
        /*0040*/ 	.byte	0x04, 0x36
        /*0042*/ 	.short	(.L_15 - .L_14)
.L_14:
        /*0044*/ 	.word	0x00000008
.L_15:


//--------------------- .nv.callgraph             --------------------------
	.section	.nv.callgraph,"",@"SHT_CUDA_CALLGRAPH"
	.align	4
	.sectionentsize	8
	.align		4
        /*0000*/ 	.word	0x00000000
	.align		4
        /*0004*/ 	.word	0xffffffff
	.align		4
        /*0008*/ 	.word	0x00000000
	.align		4
        /*000c*/ 	.word	0xfffffffe
	.align		4
        /*0010*/ 	.word	0x00000000
	.align		4
        /*0014*/ 	.word	0xfffffffd
	.align		4
        /*0018*/ 	.word	0x00000000
	.align		4
        /*001c*/ 	.word	0xfffffffc


//--------------------- .text._Z9cudaSleepi       --------------------------
	.section	.text._Z9cudaSleepi,"ax",@progbits
	.align	128
        .global         _Z9cudaSleepi
        .type           _Z9cudaSleepi,@function
        .size           _Z9cudaSleepi,(.L_x_2 - _Z9cudaSleepi)
        .other          _Z9cudaSleepi,@"STO_CUDA_ENTRY STV_DEFAULT"
_Z9cudaSleepi:
.text._Z9cudaSleepi:
[----:B------:R-:W-:Y:S01]  /*0000*/  LDC R1, c[0x0][0x37c] ;  /* 0x0000df00ff017b82 */ /* 0x000fe20000000800 */
[----:B------:R-:W0:Y:S02]  /*0010*/  LDCU UR5, c[0x0][0x380] ;  /* 0x00007000ff0577ac */ /* 0x000e240008000800 */
[----:B0-----:R-:W-:Y:S01]  /*0020*/  USHF.R.S32.HI UR4, URZ, 0x1f, UR5 ;  /* 0x0000001fff047899 */ /* 0x001fe20008011405 */
[----:B------:R-:W-:-:S11]  /*0030*/  CS2R R2, SR_GLOBALTIMERLO ;  /* 0x0000000000027805 */ /* 0x000fd60000015200 */
.L_x_0:
[----:B------:R-:W-:-:S06]  /*0040*/  CS2R R4, SR_GLOBALTIMERLO ;  /* 0x0000000000047805 */ /* 0x000fcc0000015200 */
[----:B------:R-:W-:-:S05]  /*0050*/  IADD3 R9, P0, PT, -R2, R4, RZ ;  /* 0x0000000402097210 */ /* 0x000fca0007f1e1ff */
[----:B------:R-:W-:-:S04]  /*0060*/  IMAD.X R11, R5, 0x1, ~R3, P0 ;  /* 0x00000001050b7824 */ /* 0x000fc800000e0e03 */
[C---:B------:R-:W-:Y:S01]  /*0070*/  IMAD.WIDE.U32 R4, R11.reuse, -0x1cac0831, RZ ;  /* 0xe353f7cf0b047825 */ /* 0x040fe200078e00ff */
[----:B------:R-:W-:-:S03]  /*0080*/  ISETP.LT.AND P1, PT, R11, RZ, PT ;  /* 0x000000ff0b00720c */ /* 0x000fc60003f21270 */
[----:B------:R-:W-:-:S04]  /*0090*/  IMAD.WIDE.U32 R6, P0, R9, 0x20c49ba5, R4 ;  /* 0x20c49ba509067825 */ /* 0x000fc80007800004 */
[----:B------:R-:W-:-:S04]  /*00a0*/  IMAD.WIDE.U32 R4, R9, -0x1cac0831, RZ ;  /* 0xe353f7cf09047825 */ /* 0x000fc800078e00ff */
[----:B------:R-:W-:Y:S01]  /*00b0*/  IMAD.X R9, RZ, RZ, RZ, P0 ;  /* 0x000000ffff097224 */ /* 0x000fe200000e06ff */
[----:B------:R-:W-:Y:S01]  /*00c0*/  IADD3 RZ, P0, PT, R5, R6, RZ ;  /* 0x0000000605ff7210 */ /* 0x000fe20007f1e0ff */
[----:B------:R-:W-:-:S04]  /*00d0*/  IMAD.MOV.U32 R8, RZ, RZ, R7 ;  /* 0x000000ffff087224 */ /* 0x000fc800078e0007 */
[----:B------:R-:W-:-:S03]  /*00e0*/  IMAD.WIDE.U32.X R4, R11, 0x20c49ba5, R8, P0 ;  /* 0x20c49ba50b047825 */ /* 0x000fc600000e0408 */
[----:B------:R-:W-:-:S04]  /*00f0*/  IADD3 R7, P0, PT, R4, 0x1cac0831, RZ ;  /* 0x1cac083104077810 */ /* 0x000fc80007f1e0ff */
[----:B------:R-:W-:Y:S02]  /*0100*/  IADD3.X R9, PT, PT, R5, -0x20c49ba6, RZ, P0, !PT ;  /* 0xdf3b645a05097810 */ /* 0x000fe400007fe4ff */
[----:B------:R-:W-:Y:S02]  /*0110*/  SEL R0, R7, R4, P1 ;  /* 0x0000000407007207 */ /* 0x000fe40000800000 */
[----:B------:R-:W-:-:S04]  /*0120*/  SEL R5, R9, R5, P1 ;  /* 0x0000000509057207 */ /* 0x000fc80000800000 */
[----:B------:R-:W-:-:S04]  /*0130*/  SHF.R.S64 R0, R0, 0x7, R5 ;  /* 0x0000000700007819 */ /* 0x000fc80000001005 */
[----:B------:R-:W-:-:S04]  /*0140*/  LEA.HI R0, P1, R5, R0, RZ, 0x1 ;  /* 0x0000000005007211 */ /* 0x000fc800078308ff */
[----:B------:R-:W-:Y:S02]  /*0150*/  ISETP.GE.U32.AND P0, PT, R0, UR5, PT ;  /* 0x0000000500007c0c */ /* 0x000fe4000bf06070 */
[----:B------:R-:W-:-:S04]  /*0160*/  LEA.HI.X.SX32 R0, R5, RZ, 0x19, P1 ;  /* 0x000000ff05007211 */ /* 0x000fc800008fceff */
[----:B------:R-:W-:-:S13]  /*0170*/  ISETP.GE.AND.EX P0, PT, R0, UR4, PT, P0 ;  /* 0x0000000400007c0c */ /* 0x000fda000bf06300 */
[----:B------:R-:W-:Y:S05]  /*0180*/  @!P0 BRA `(.L_x_0) ;  /* 0xfffffffc00ac8947 */ /* 0x000fea000383ffff */
[----:B------:R-:W-:Y:S05]  /*0190*/  EXIT ;  /* 0x000000000000794d */ /* 0x000fea0003800000 */
.L_x_1:
[----:B------:R-:W-:-:S00]  /*01a0*/  BRA `(.L_x_1) ;  /* 0xfffffffc00fc7947 */ /* 0x000fc0000383ffff */
[----:B------:R-:W-:-:S00]  /*01b0*/  NOP ;  /* 0x0000000000007918 */ /* 0x000fc00000000000 */
        /* <DEDUP_REMOVED lines=12> */
.L_x_2:


//--------------------- .nv.shared.reserved.0     --------------------------
	.section	.nv.shared.reserved.0,"aw",@nobits
	.weak		__nv_reservedSMEM_offset_0_alias
	.size		__nv_reservedSMEM_offset_0_alias, 0, 64
	.other		__nv_reservedSMEM_offset_0_alias,@"STO_CUDA_RESERVED_SHARED STV_DEFAULT"
__nv_reservedSMEM_offset_0_alias:
	.zero		0
	.zero		64


//--------------------- .nv.constant0._Z9cudaSleepi --------------------------
	.section	.nv.constant0._Z9cudaSleepi,"a",@progbits
	.sectionflags	@""
	.align	4
.nv.constant0._Z9cudaSleepi:
	.zero		900


//--------------------- SYMBOLS --------------------------

	.type		.nv.reservedSmem.offset0,@object
	.size		.nv.reservedSmem.offset0,0x4
